	.headerflags	@"EF_CUDA_TEXMODE_UNIFIED EF_CUDA_64BIT_ADDRESS EF_CUDA_ACCELERATORS EF_CUDA_SM90 EF_CUDA_VIRTUAL_SM(EF_CUDA_SM90)"
	.elftype	@"ET_EXEC"


//--------------------- .nv.info                  --------------------------
	.section	.nv.info,"",@"SHT_CUDA_INFO"
	.align	4


	//----- nvinfo : EIATTR_REGCOUNT
	.align		4
        /*0000*/ 	.byte	0x04, 0x2f
        /*0002*/ 	.short	(.L_3 - .L_2)
	.align		4
.L_2:
        /*0004*/ 	.word	index@(triton_poi_fused_cat_24)
        /*0008*/ 	.word	0x0000001a


	//----- nvinfo : EIATTR_MIN_STACK_SIZE
	.align		4
.L_3:
        /*000c*/ 	.byte	0x04, 0x12
        /*000e*/ 	.short	(.L_5 - .L_4)
	.align		4
.L_4:
        /*0010*/ 	.word	index@(triton_poi_fused_cat_24)
        /*0014*/ 	.word	0x00000000


	//----- nvinfo : EIATTR_FRAME_SIZE
	.align		4
.L_5:
        /*0018*/ 	.byte	0x04, 0x11
        /*001a*/ 	.short	(.L_7 - .L_6)
	.align		4
.L_6:
        /*001c*/ 	.word	index@(triton_poi_fused_cat_24)
        /*0020*/ 	.word	0x00000000


	//----- nvinfo : EIATTR_MIN_STACK_SIZE
	.align		4
.L_7:
        /*0024*/ 	.byte	0x04, 0x12
        /*0026*/ 	.short	(.L_9 - .L_8)
	.align		4
.L_8:
        /*0028*/ 	.word	index@(triton_poi_fused_cat_24)
        /*002c*/ 	.word	0x00000000
.L_9:


//--------------------- .nv.info.triton_poi_fused_cat_24 --------------------------
	.section	.nv.info.triton_poi_fused_cat_24,"",@"SHT_CUDA_INFO"
	.sectionflags	@""
	.align	4


	//----- nvinfo : EIATTR_CUDA_API_VERSION
	.align		4
        /*0000*/ 	.byte	0x04, 0x37
        /*0002*/ 	.short	(.L_11 - .L_10)
.L_10:
        /*0004*/ 	.word	0x0000007c


	//----- nvinfo : EIATTR_KPARAM_INFO
	.align		4
.L_11:
        /*0008*/ 	.byte	0x04, 0x17
        /*000a*/ 	.short	(.L_13 - .L_12)
.L_12:
        /*000c*/ 	.word	0x00000000
        /*0010*/ 	.short	0x0008
        /*0012*/ 	.short	0x0040
        /*0014*/ 	.byte	0x00, 0xf0, 0x11, 0x00


	//----- nvinfo : EIATTR_KPARAM_INFO
	.align		4
.L_13:
        /*0018*/ 	.byte	0x04, 0x17
        /*001a*/ 	.short	(.L_15 - .L_14)
.L_14:
        /*001c*/ 	.word	0x00000000
        /*0020*/ 	.short	0x0007
        /*0022*/ 	.short	0x0038
        /*0024*/ 	.byte	0x00, 0xf4, 0x21, 0x00


	//----- nvinfo : EIATTR_KPARAM_INFO
	.align		4
.L_15:
        /*0028*/ 	.byte	0x04, 0x17
        /*002a*/ 	.short	(.L_17 - .L_16)
.L_16:
        /*002c*/ 	.word	0x00000000
        /*0030*/ 	.short	0x0006
        /*0032*/ 	.short	0x0030
        /*0034*/ 	.byte	0x00, 0xf4, 0x21, 0x00


	//----- nvinfo : EIATTR_KPARAM_INFO
	.align		4
.L_17:
        /*0038*/ 	.byte	0x04, 0x17
        /*003a*/ 	.short	(.L_19 - .L_18)
.L_18:
        /*003c*/ 	.word	0x00000000
        /*0040*/ 	.short	0x0005
        /*0042*/ 	.short	0x0028
        /*0044*/ 	.byte	0x00, 0xf4, 0x21, 0x00


	//----- nvinfo : EIATTR_KPARAM_INFO
	.align		4
.L_19:
        /*0048*/ 	.byte	0x04, 0x17
        /*004a*/ 	.short	(.L_21 - .L_20)
.L_20:
        /*004c*/ 	.word	0x00000000
        /*0050*/ 	.short	0x0004
        /*0052*/ 	.short	0x0020
        /*0054*/ 	.byte	0x00, 0xf4, 0x21, 0x00


	//----- nvinfo : EIATTR_KPARAM_INFO
	.align		4
.L_21:
        /*0058*/ 	.byte	0x04, 0x17
        /*005a*/ 	.short	(.L_23 - .L_22)
.L_22:
        /*005c*/ 	.word	0x00000000
        /*0060*/ 	.short	0x0003
        /*0062*/ 	.short	0x0018
        /*0064*/ 	.byte	0x00, 0xf4, 0x21, 0x00


	//----- nvinfo : EIATTR_KPARAM_INFO
	.align		4
.L_23:
        /*0068*/ 	.byte	0x04, 0x17
        /*006a*/ 	.short	(.L_25 - .L_24)
.L_24:
        /*006c*/ 	.word	0x00000000
        /*0070*/ 	.short	0x0002
        /*0072*/ 	.short	0x0010
        /*0074*/ 	.byte	0x00, 0xf4, 0x21, 0x00


	//----- nvinfo : EIATTR_KPARAM_INFO
	.align		4
.L_25:
        /*0078*/ 	.byte	0x04, 0x17
        /*007a*/ 	.short	(.L_27 - .L_26)
.L_26:
        /*007c*/ 	.word	0x00000000
        /*0080*/ 	.short	0x0001
        /*0082*/ 	.short	0x0008
        /*0084*/ 	.byte	0x00, 0xf4, 0x21, 0x00


	//----- nvinfo : EIATTR_KPARAM_INFO
	.align		4
.L_27:
        /*0088*/ 	.byte	0x04, 0x17
        /*008a*/ 	.short	(.L_29 - .L_28)
.L_28:
        /*008c*/ 	.word	0x00000000
        /*0090*/ 	.short	0x0000
        /*0092*/ 	.short	0x0000
        /*0094*/ 	.byte	0x00, 0xf4, 0x21, 0x00


	//----- nvinfo : EIATTR_SPARSE_MMA_MASK
	.align		4
.L_29:
        /*0098*/ 	.byte	0x03, 0x50
        /*009a*/ 	.short	0x0000


	//----- nvinfo : EIATTR_MAXREG_COUNT
	.align		4
        /*009c*/ 	.byte	0x03, 0x1b
        /*009e*/ 	.short	0x00ff


	//----- nvinfo : EIATTR_EXIT_INSTR_OFFSETS
	.align		4
        /*00a0*/ 	.byte	0x04, 0x1c
        /*00a2*/ 	.short	(.L_31 - .L_30)


	//   ....[0]....
.L_30:
        /*00a4*/ 	.word	0x000007a0


	//----- nvinfo : EIATTR_REQNTID
	.align		4
.L_31:
        /*00a8*/ 	.byte	0x04, 0x10
        /*00aa*/ 	.short	(.L_33 - .L_32)
.L_32:
        /*00ac*/ 	.word	0x00000100
        /*00b0*/ 	.word	0x00000001
        /*00b4*/ 	.word	0x00000001


	//----- nvinfo : EIATTR_CBANK_PARAM_SIZE
	.align		4
.L_33:
        /*00b8*/ 	.byte	0x03, 0x19
        /*00ba*/ 	.short	0x0044


	//----- nvinfo : EIATTR_PARAM_CBANK
	.align		4
        /*00bc*/ 	.byte	0x04, 0x0a
        /*00be*/ 	.short	(.L_35 - .L_34)
	.align		4
.L_34:
        /*00c0*/ 	.word	index@(.nv.constant0.triton_poi_fused_cat_24)
        /*00c4*/ 	.short	0x0210
        /*00c6*/ 	.short	0x0044


	//----- nvinfo : EIATTR_SW_WAR
	.align		4
.L_35:
        /*00c8*/ 	.byte	0x04, 0x36
        /*00ca*/ 	.short	(.L_37 - .L_36)
.L_36:
        /*00cc*/ 	.word	0x00000008
.L_37:


//--------------------- .nv.callgraph             --------------------------
	.section	.nv.callgraph,"",@"SHT_CUDA_CALLGRAPH"
	.align	4
	.sectionentsize	8
	.align		4
        /*0000*/ 	.word	0x00000000
	.align		4
        /*0004*/ 	.word	0xffffffff
	.align		4
        /*0008*/ 	.word	0x00000000
	.align		4
        /*000c*/ 	.word	0xfffffffe
	.align		4
        /*0010*/ 	.word	0x00000000
	.align		4
        /*0014*/ 	.word	0xfffffffd
	.align		4
        /*0018*/ 	.word	0x00000000
	.align		4
        /*001c*/ 	.word	0xfffffffc


//--------------------- .nv.constant4             --------------------------
	.section	.nv.constant4,"a",@progbits
	.align	8
	.align		8
.nv.constant4:
        /*0000*/ 	.dword	_$_str
	.align		8
        /*0008*/ 	.dword	_$_str_$_2


//--------------------- .text.triton_poi_fused_cat_24 --------------------------
	.section	.text.triton_poi_fused_cat_24,"ax",@progbits
	.align	128
        .global         triton_poi_fused_cat_24
        .type           triton_poi_fused_cat_24,@function
        .size           triton_poi_fused_cat_24,(.L_x_1 - triton_poi_fused_cat_24)
        .other          triton_poi_fused_cat_24,@"STO_CUDA_ENTRY STV_DEFAULT"
triton_poi_fused_cat_24:
.text.triton_poi_fused_cat_24:
[----:B------:R-:W-:Y:S01]  /*0000*/  LDC R1, c[0x0][0x28] ;  /* 0x00000a00ff017b82 */ /* 0x000fe20000000800 */
[----:B------:R-:W1:Y:S07]  /*0010*/  S2R R0, SR_TID.X ;  /* 0x0000000000007919 */ /* 0x000e6e0000002100 */
[----:B------:R-:W2:Y:S01]  /*0020*/  LDC.64 R2, c[0x0][0x218] ;  /* 0x00008600ff027b82 */ /* 0x000ea20000000a00 */
[----:B------:R-:W-:Y:S01]  /*0030*/  ULDC.64 UR4, c[0x0][0x208] ;  /* 0x0000820000047ab9 */ /* 0x000fe20000000a00 */
[----:B------:R-:W-:Y:S01]  /*0040*/  ULDC.64 UR6, c[0x0][0x220] ;  /* 0x0000880000067ab9 */ /* 0x000fe20000000a00 */
[----:B------:R-:W3:Y:S05]  /*0050*/  S2R R7, SR_CTAID.X ;  /* 0x0000000000077919 */ /* 0x000eea0000002500 */
[----:B------:R-:W4:Y:S01]  /*0060*/  LDC.64 R16, c[0x0][0x230] ;  /* 0x00008c00ff107b82 */ /* 0x000f220000000a00 */
[----:B-1----:R-:W-:Y:S01]  /*0070*/  IMAD.SHL.U32 R0, R0, 0x2, RZ ;  /* 0x0000000200007824 */ /* 0x002fe200078e00ff */
[----:B---3--:R-:W-:-:S04]  /*0080*/  SHF.R.S32.HI R9, RZ, 0x16, R7 ;  /* 0x00000016ff097819 */ /* 0x008fc80000011407 */
[----:B------:R-:W-:Y:S02]  /*0090*/  LOP3.LUT R0, R0, 0x1fe, RZ, 0xc0, !PT ;  /* 0x000001fe00007812 */ /* 0x000fe400078ec0ff */
[----:B------:R-:W-:-:S03]  /*00a0*/  SGXT R9, R9, 0x1 ;  /* 0x000000010909781a */ /* 0x000fc60000000200 */
[----:B------:R-:W-:-:S05]  /*00b0*/  IMAD R0, R7, 0x200, R0 ;  /* 0x0000020007007824 */ /* 0x000fca00078e0200 */
[----:B------:R-:W-:Y:S02]  /*00c0*/  SHF.R.S32.HI R5, RZ, 0x1f, R0 ;  /* 0x0000001fff057819 */ /* 0x000fe40000011400 */
[-C--:B------:R-:W-:Y:S02]  /*00d0*/  LEA.HI R6, R9, R0.reuse, RZ, 0xd ;  /* 0x0000000009067211 */ /* 0x080fe400078f68ff */
[----:B------:R-:W-:Y:S02]  /*00e0*/  LEA.HI R4, R5, R0, RZ, 0x8 ;  /* 0x0000000005047211 */ /* 0x000fe400078f40ff */
[----:B------:R-:W-:Y:S02]  /*00f0*/  SHF.R.S32.HI R8, RZ, 0xd, R6 ;  /* 0x0000000dff087819 */ /* 0x000fe40000011406 */
[----:B------:R-:W-:Y:S02]  /*0100*/  LOP3.LUT R7, R4, 0xffffff00, RZ, 0xc0, !PT ;  /* 0xffffff0004077812 */ /* 0x000fe400078ec0ff */
[----:B------:R-:W-:-:S02]  /*0110*/  SHF.R.S32.HI R5, RZ, 0x8, R4 ;  /* 0x00000008ff057819 */ /* 0x000fc40000011404 */
[----:B------:R-:W-:Y:S01]  /*0120*/  LEA.HI R6, R8, R8, RZ, 0x5 ;  /* 0x0000000808067211 */ /* 0x000fe200078f28ff */
[----:B------:R-:W-:Y:S01]  /*0130*/  IMAD.IADD R4, R0, 0x1, -R7 ;  /* 0x0000000100047824 */ /* 0x000fe200078e0a07 */
[----:B------:R-:W-:Y:S02]  /*0140*/  LEA.HI R10, R5, R5, RZ, 0x5 ;  /* 0x00000005050a7211 */ /* 0x000fe400078f28ff */
[----:B------:R-:W-:Y:S02]  /*0150*/  LOP3.LUT R11, R6, 0xffffffe0, RZ, 0xc0, !PT ;  /* 0xffffffe0060b7812 */ /* 0x000fe400078ec0ff */
[----:B------:R-:W-:Y:S02]  /*0160*/  CS2R R6, SRZ ;  /* 0x0000000000067805 */ /* 0x000fe4000001ff00 */
[----:B------:R-:W-:Y:S02]  /*0170*/  LOP3.LUT R10, R10, 0xffffffe0, RZ, 0xc0, !PT ;  /* 0xffffffe00a0a7812 */ /* 0x000fe400078ec0ff */
[----:B------:R-:W-:Y:S01]  /*0180*/  ISETP.GT.AND P1, PT, R4, 0x7f, PT ;  /* 0x0000007f0400780c */ /* 0x000fe20003f24270 */
[----:B------:R-:W-:-:S02]  /*0190*/  IMAD.IADD R13, R8, 0x1, -R11 ;  /* 0x00000001080d7824 */ /* 0x000fc400078e0a0b */
[----:B------:R-:W-:-:S04]  /*01a0*/  IMAD.IADD R15, R5, 0x1, -R10 ;  /* 0x00000001050f7824 */ /* 0x000fc800078e0a0a */
[----:B--2---:R-:W-:Y:S01]  /*01b0*/  IMAD.WIDE R14, R15, 0x8, R2 ;  /* 0x000000080f0e7825 */ /* 0x004fe200078e0202 */
[----:B------:R-:W-:-:S03]  /*01c0*/  CS2R R10, SRZ ;  /* 0x00000000000a7805 */ /* 0x000fc6000001ff00 */
[----:B------:R-:W-:Y:S02]  /*01d0*/  IMAD.WIDE R12, R13, 0x8, R2 ;  /* 0x000000080d0c7825 */ /* 0x000fe400078e0202 */
[----:B------:R-:W2:Y:S04]  /*01e0*/  @P1 LDG.E.EL.64 R6, desc[UR4][R14.64] ;  /* 0x000000040e061981 */ /* 0x000ea8000c2e1b00 */
[----:B------:R-:W3:Y:S01]  /*01f0*/  @P1 LDG.E.EL.64 R10, desc[UR4][R12.64] ;  /* 0x000000040c0a1981 */ /* 0x000ee2000c2e1b00 */
[----:B------:R-:W-:Y:S01]  /*0200*/  CS2R R2, SRZ ;  /* 0x0000000000027805 */ /* 0x000fe2000001ff00 */
[----:B----4-:R-:W-:-:S05]  /*0210*/  IMAD.WIDE R16, R4, 0x4, R16 ;  /* 0x0000000404107825 */ /* 0x010fca00078e0210 */
[----:B------:R1:W4:Y:S01]  /*0220*/  @P1 LDG.E.EL.64 R2, desc[UR4][R16.64+-0x200] ;  /* 0xfffe000410021981 */ /* 0x000322000c2e1b00 */
[----:B------:R-:W-:-:S04]  /*0230*/  LEA.HI R9, R9, R0, RZ, 0x12 ;  /* 0x0000000009097211 */ /* 0x000fc800078f90ff */
[----:B------:R-:W-:Y:S01]  /*0240*/  SHF.R.S32.HI R9, RZ, 0x12, R9 ;  /* 0x00000012ff097819 */ /* 0x000fe20000011409 */
[----:B-1----:R-:W1:Y:S04]  /*0250*/  LDC.64 R16, c[0x0][0x240] ;  /* 0x00009000ff107b82 */ /* 0x002e680000000a00 */
[----:B------:R-:W-:Y:S02]  /*0260*/  IMAD.SHL.U32 R9, R9, 0x8000, RZ ;  /* 0x0000800009097824 */ /* 0x000fe400078e00ff */
[----:B------:R-:W-:Y:S02]  /*0270*/  IMAD R5, R5, 0x80, R4 ;  /* 0x0000008005057824 */ /* 0x000fe400078e0204 */
[----:B-1----:R-:W-:Y:S01]  /*0280*/  IMAD.WIDE R16, R4, 0x4, R16 ;  /* 0x0000000404107825 */ /* 0x002fe200078e0210 */
[----:B--2---:R-:W-:-:S02]  /*0290*/  SEL R8, R7, RZ, P1 ;  /* 0x000000ff07087207 */ /* 0x004fc40000800000 */
[----:B------:R-:W-:Y:S02]  /*02a0*/  SEL R15, R6, RZ, P1 ;  /* 0x000000ff060f7207 */ /* 0x000fe40000800000 */
[----:B------:R-:W-:Y:S02]  /*02b0*/  SHF.R.U32.HI R7, RZ, 0x1b, R8 ;  /* 0x0000001bff077819 */ /* 0x000fe40000011608 */
[----:B---3--:R-:W-:Y:S02]  /*02c0*/  SEL R18, R11, RZ, P1 ;  /* 0x000000ff0b127207 */ /* 0x008fe40000800000 */
[----:B------:R-:W-:Y:S02]  /*02d0*/  LOP3.LUT R6, R7, 0x10, RZ, 0xc0, !PT ;  /* 0x0000001007067812 */ /* 0x000fe400078ec0ff */
[----:B------:R-:W-:Y:S02]  /*02e0*/  SHF.R.U32.HI R13, RZ, 0x1b, R18 ;  /* 0x0000001bff0d7819 */ /* 0x000fe40000011612 */
[----:B------:R-:W-:-:S02]  /*02f0*/  IADD3 R6, P0, R6, R15, RZ ;  /* 0x0000000f06067210 */ /* 0x000fc40007f1e0ff */
[----:B------:R-:W-:Y:S02]  /*0300*/  SEL R14, R10, RZ, P1 ;  /* 0x000000ff0a0e7207 */ /* 0x000fe40000800000 */
[----:B------:R-:W-:Y:S01]  /*0310*/  LOP3.LUT R13, R13, 0x10, RZ, 0xc0, !PT ;  /* 0x000000100d0d7812 */ /* 0x000fe200078ec0ff */
[----:B------:R-:W-:Y:S01]  /*0320*/  IMAD.X R7, RZ, RZ, R8, P0 ;  /* 0x000000ffff077224 */ /* 0x000fe200000e0608 */
[----:B------:R-:W1:Y:S01]  /*0330*/  LDC.64 R10, c[0x0][0x228] ;  /* 0x00008a00ff0a7b82 */ /* 0x000e620000000a00 */
[C---:B------:R-:W-:Y:S02]  /*0340*/  LEA R12, P2, R6.reuse, UR6, 0x9 ;  /* 0x00000006060c7c11 */ /* 0x040fe4000f8448ff */
[----:B------:R-:W-:Y:S02]  /*0350*/  IADD3 R13, P0, R13, R14, RZ ;  /* 0x0000000e0d0d7210 */ /* 0x000fe40007f1e0ff */
[----:B------:R-:W-:-:S03]  /*0360*/  LEA.HI.X R6, R6, UR7, R7, 0x9, P2 ;  /* 0x0000000706067c11 */ /* 0x000fc600090f4c07 */
[----:B------:R-:W-:Y:S01]  /*0370*/  IMAD.X R18, RZ, RZ, R18, P0 ;  /* 0x000000ffff127224 */ /* 0x000fe200000e0612 */
[C---:B------:R-:W-:Y:S01]  /*0380*/  LEA R12, P0, R13.reuse, R12, 0xd ;  /* 0x0000000c0d0c7211 */ /* 0x040fe200078068ff */
[----:B------:R-:W2:Y:S03]  /*0390*/  LDC.64 R14, c[0x0][0x210] ;  /* 0x00008400ff0e7b82 */ /* 0x000ea60000000a00 */
[----:B------:R-:W-:Y:S02]  /*03a0*/  LEA.HI.X R13, R13, R6, R18, 0xd, P0 ;  /* 0x000000060d0d7211 */ /* 0x000fe400000f6c12 */
[----:B------:R-:W-:-:S03]  /*03b0*/  CS2R R6, SRZ ;  /* 0x0000000000067805 */ /* 0x000fc6000001ff00 */
[----:B------:R-:W3:Y:S01]  /*03c0*/  LDC.64 R18, c[0x0][0x238] ;  /* 0x00008e00ff127b82 */ /* 0x000ee20000000a00 */
[----:B------:R-:W-:Y:S01]  /*03d0*/  IMAD.WIDE R12, R9, 0x4, R12 ;  /* 0x00000004090c7825 */ /* 0x000fe200078e020c */
[----:B------:R-:W-:-:S03]  /*03e0*/  CS2R R8, SRZ ;  /* 0x0000000000087805 */ /* 0x000fc6000001ff00 */
[----:B-1----:R-:W-:-:S04]  /*03f0*/  IMAD.WIDE R20, R4, 0x4, R10 ;  /* 0x0000000404147825 */ /* 0x002fc800078e020a */
[C---:B------:R-:W-:Y:S01]  /*0400*/  IMAD.WIDE R22, R4.reuse, 0x4, R12 ;  /* 0x0000000404167825 */ /* 0x040fe200078e020c */
[----:B------:R1:W5:Y:S01]  /*0410*/  @P1 LDG.E.EL.64 R6, desc[UR4][R20.64+-0x200] ;  /* 0xfffe000414061981 */ /* 0x000362000c2e1b00 */
[----:B------:R-:W-:Y:S02]  /*0420*/  CS2R R12, SRZ ;  /* 0x00000000000c7805 */ /* 0x000fe4000001ff00 */
[----:B------:R-:W-:Y:S01]  /*0430*/  CS2R R10, SRZ ;  /* 0x00000000000a7805 */ /* 0x000fe2000001ff00 */
[----:B------:R-:W5:Y:S01]  /*0440*/  @P1 LDG.E.EL.64 R8, desc[UR4][R22.64+-0x200] ;  /* 0xfffe000416081981 */ /* 0x000f62000c2e1b00 */
[----:B------:R-:W-:-:S04]  /*0450*/  ISETP.GE.AND P0, PT, R4, 0x80, PT ;  /* 0x000000800400780c */ /* 0x000fc80003f06270 */
[----:B------:R-:W5:Y:S01]  /*0460*/  @P1 LDG.E.EL.64 R10, desc[UR4][R16.64+-0x200] ;  /* 0xfffe0004100a1981 */ /* 0x000f62000c2e1b00 */
[----:B---3--:R-:W-:-:S05]  /*0470*/  IMAD.WIDE R18, R4, 0x4, R18 ;  /* 0x0000000404127825 */ /* 0x008fca00078e0212 */
[----:B------:R3:W5:Y:S01]  /*0480*/  @P1 LDG.E.EL.64 R12, desc[UR4][R18.64+-0x200] ;  /* 0xfffe0004120c1981 */ /* 0x000762000c2e1b00 */
[----:B--2---:R-:W-:Y:S01]  /*0490*/  IMAD.WIDE R14, R5, 0x4, R14 ;  /* 0x00000004050e7825 */ /* 0x004fe200078e020e */
[----:B------:R-:W-:-:S06]  /*04a0*/  CS2R R4, SRZ ;  /* 0x0000000000047805 */ /* 0x000fcc000001ff00 */
[----:B------:R2:W5:Y:S01]  /*04b0*/  @!P0 LDG.E.EL.64 R4, desc[UR4][R14.64] ;  /* 0x000000040e048981 */ /* 0x000562000c2e1b00 */
[----:B----4-:R-:W-:Y:S02]  /*04c0*/  SEL R2, R2, RZ, P1 ;  /* 0x000000ff02027207 */ /* 0x010fe40000800000 */
[----:B------:R-:W-:-:S03]  /*04d0*/  SEL R3, R3, RZ, P1 ;  /* 0x000000ff03037207 */ /* 0x000fc60000800000 */
[----:B------:R-:W-:Y:S02]  /*04e0*/  FADD R2, R2, 9.9999997473787516356e-06 ;  /* 0x3727c5ac02027421 */ /* 0x000fe40000000000 */
[----:B------:R-:W-:Y:S02]  /*04f0*/  FADD R3, R3, 9.9999997473787516356e-06 ;  /* 0x3727c5ac03037421 */ /* 0x000fe40000000000 */
[----:B-1----:R-:W1:Y:S08]  /*0500*/  MUFU.SQRT R20, R2 ;  /* 0x0000000200147308 */ /* 0x002e700000002000 */
[----:B---3--:R3:W4:Y:S01]  /*0510*/  MUFU.SQRT R18, R3 ;  /* 0x0000000300127308 */ /* 0x0087220000002000 */
[----:B-1----:R-:W-:-:S02]  /*0520*/  FSETP.GT.AND P2, PT, R20, 8.50705917302346158658e+37, PT ;  /* 0x7e8000001400780b */ /* 0x002fc40003f44000 */
[----:B------:R-:W-:Y:S01]  /*0530*/  FSETP.GEU.AND P4, PT, R20, 1.175494350822287508e-38, PT ;  /* 0x008000001400780b */ /* 0x000fe20003f8e000 */
[----:B0-----:R-:W-:Y:S01]  /*0540*/  IMAD.MOV.U32 R17, RZ, RZ, 0x3e800000 ;  /* 0x3e800000ff117424 */ /* 0x001fe200078e00ff */
[----:B---3--:R-:W0:Y:S01]  /*0550*/  LDC.64 R2, c[0x0][0x248] ;  /* 0x00009200ff027b82 */ /* 0x008e220000000a00 */
[C---:B----4-:R-:W-:Y:S02]  /*0560*/  FSETP.GT.AND P3, PT, R18.reuse, 8.50705917302346158658e+37, PT ;  /* 0x7e8000001200780b */ /* 0x050fe40003f64000 */
[----:B------:R-:W-:-:S06]  /*0570*/  FSETP.GEU.AND P5, PT, R18, 1.175494350822287508e-38, PT ;  /* 0x008000001200780b */ /* 0x000fcc0003fae000 */
[----:B------:R-:W-:-:S04]  /*0580*/  @P2 FMUL R20, R20, 0.25 ;  /* 0x3e80000014142820 */ /* 0x000fc80000400000 */
[----:B------:R-:W-:Y:S01]  /*0590*/  @!P4 FMUL R20, R20, 16777216 ;  /* 0x4b8000001414c820 */ /* 0x000fe20000400000 */
[----:B------:R-:W-:-:S04]  /*05a0*/  @P3 FMUL R18, R18, 0.25 ;  /* 0x3e80000012123820 */ /* 0x000fc80000400000 */
[----:B------:R-:W-:Y:S01]  /*05b0*/  @!P5 FMUL R18, R18, 16777216 ;  /* 0x4b8000001212d820 */ /* 0x000fe20000400000 */
[----:B------:R-:W1:Y:S01]  /*05c0*/  MUFU.RCP R20, R20 ;  /* 0x0000001400147308 */ /* 0x000e620000001000 */
[----:B--2---:R-:W-:-:S07]  /*05d0*/  FSEL R15, R17, 1, P2 ;  /* 0x3f800000110f7808 */ /* 0x004fce0001000000 */
[----:B------:R-:W2:Y:S01]  /*05e0*/  MUFU.RCP R18, R18 ;  /* 0x0000001200127308 */ /* 0x000ea20000001000 */
[----:B------:R-:W-:Y:S01]  /*05f0*/  FSEL R17, R17, 1, P3 ;  /* 0x3f80000011117808 */ /* 0x000fe20001800000 */
[----:B------:R-:W-:-:S04]  /*0600*/  @!P4 FMUL R15, R15, 16777216 ;  /* 0x4b8000000f0fc820 */ /* 0x000fc80000400000 */
[----:B------:R-:W-:Y:S01]  /*0610*/  @!P5 FMUL R17, R17, 16777216 ;  /* 0x4b8000001111d820 */ /* 0x000fe20000400000 */
[----:B-1----:R-:W-:-:S03]  /*0620*/  FMUL R20, R20, R15 ;  /* 0x0000000f14147220 */ /* 0x002fc60000400000 */
[----:B--2---:R-:W-:Y:S01]  /*0630*/  FMUL R17, R18, R17 ;  /* 0x0000001112117220 */ /* 0x004fe20000400000 */
[----:B0-----:R-:W-:Y:S01]  /*0640*/  IMAD.WIDE R2, R0, 0x4, R2 ;  /* 0x0000000400027825 */ /* 0x001fe200078e0202 */
[----:B-----5:R-:W-:Y:S02]  /*0650*/  SEL R14, R6, RZ, P1 ;  /* 0x000000ff060e7207 */ /* 0x020fe40000800000 */
[----:B------:R-:W-:Y:S02]  /*0660*/  SEL R19, R7, RZ, P1 ;  /* 0x000000ff07137207 */ /* 0x000fe40000800000 */
[----:B------:R-:W-:Y:S02]  /*0670*/  SEL R7, R8, RZ, P1 ;  /* 0x000000ff08077207 */ /* 0x000fe40000800000 */
[----:B------:R-:W-:-:S03]  /*0680*/  SEL R6, R9, RZ, P1 ;  /* 0x000000ff09067207 */ /* 0x000fc60000800000 */
[----:B------:R-:W-:Y:S02]  /*0690*/  FADD R7, R7, -R14 ;  /* 0x8000000e07077221 */ /* 0x000fe40000000000 */
[----:B------:R-:W-:Y:S01]  /*06a0*/  FADD R6, R6, -R19 ;  /* 0x8000001306067221 */ /* 0x000fe20000000000 */
[----:B------:R-:W-:Y:S01]  /*06b0*/  SEL R10, R10, RZ, P1 ;  /* 0x000000ff0a0a7207 */ /* 0x000fe20000800000 */
[----:B------:R-:W-:Y:S01]  /*06c0*/  FMUL R7, R7, R20 ;  /* 0x0000001407077220 */ /* 0x000fe20000400000 */
[----:B------:R-:W-:Y:S01]  /*06d0*/  SEL R11, R11, RZ, P1 ;  /* 0x000000ff0b0b7207 */ /* 0x000fe20000800000 */
[----:B------:R-:W-:Y:S01]  /*06e0*/  FMUL R6, R6, R17 ;  /* 0x0000001106067220 */ /* 0x000fe20000400000 */
[----:B------:R-:W-:Y:S02]  /*06f0*/  SEL R12, R12, RZ, P1 ;  /* 0x000000ff0c0c7207 */ /* 0x000fe40000800000 */
[----:B------:R-:W-:-:S03]  /*0700*/  SEL R13, R13, RZ, P1 ;  /* 0x000000ff0d0d7207 */ /* 0x000fc60000800000 */
[----:B------:R-:W-:Y:S02]  /*0710*/  FFMA R10, R7, R12, R10 ;  /* 0x0000000c070a7223 */ /* 0x000fe4000000000a */
[----:B------:R-:W-:-:S03]  /*0720*/  FFMA R11, R6, R13, R11 ;  /* 0x0000000d060b7223 */ /* 0x000fc6000000000b */
[----:B------:R-:W-:Y:S02]  /*0730*/  FSETP.GEU.AND P1, PT, R10, RZ, PT ;  /* 0x000000ff0a00720b */ /* 0x000fe40003f2e000 */
[----:B------:R-:W-:Y:S02]  /*0740*/  FSETP.GEU.AND P2, PT, R11, RZ, PT ;  /* 0x000000ff0b00720b */ /* 0x000fe40003f4e000 */
[----:B------:R-:W-:Y:S02]  /*0750*/  SEL R4, R4, RZ, !P0 ;  /* 0x000000ff04047207 */ /* 0x000fe40004000000 */
[----:B------:R-:W-:Y:S02]  /*0760*/  SEL R5, R5, RZ, !P0 ;  /* 0x000000ff05057207 */ /* 0x000fe40004000000 */
[----:B------:R-:W-:Y:S02]  /*0770*/  @P0 FSEL R4, R10, RZ, P1 ;  /* 0x000000ff0a040208 */ /* 0x000fe40000800000 */
[----:B------:R-:W-:-:S05]  /*0780*/  @P0 FSEL R5, R11, RZ, P2 ;  /* 0x000000ff0b050208 */ /* 0x000fca0001000000 */
[----:B------:R-:W-:Y:S01]  /*0790*/  STG.E.64 desc[UR4][R2.64], R4 ;  /* 0x0000000402007986 */ /* 0x000fe2000c101b04 */
[----:B------:R-:W-:Y:S05]  /*07a0*/  EXIT ;  /* 0x000000000000794d */ /* 0x000fea0003800000 */
.L_x_0:
[----:B------:R-:W-:-:S00]  /*07b0*/  BRA `(.L_x_0) ;  /* 0xfffffffc00fc7947 */ /* 0x000fc0000383ffff */
[----:B------:R-:W-:-:S00]  /*07c0*/  NOP ;  /* 0x0000000000007918 */ /* 0x000fc00000000000 */
        /* <DEDUP_REMOVED lines=11> */
.L_x_1:


//--------------------- .nv.global.init           --------------------------
	.section	.nv.global.init,"aw",@progbits
.nv.global.init:
	.type		_$_str,@object
	.size		_$_str,(_$_str_$_2 - _$_str)
_$_str:
        /*0000*/ 	.byte	0x5f, 0x5f, 0x43, 0x55, 0x44, 0x41, 0x5f, 0x46, 0x54, 0x5a, 0x00
	.type		_$_str_$_2,@object
	.size		_$_str_$_2,(.L_1 - _$_str_$_2)
_$_str_$_2:
        /*000b*/ 	.byte	0x5f, 0x5f, 0x43, 0x55, 0x44, 0x41, 0x5f, 0x50, 0x52, 0x45, 0x43, 0x5f, 0x53, 0x51, 0x52, 0x54
        /*001b*/ 	.byte	0x00
.L_1:


//--------------------- .nv.constant0.triton_poi_fused_cat_24 --------------------------
	.section	.nv.constant0.triton_poi_fused_cat_24,"a",@progbits
	.sectionflags	@""
	.align	4
.nv.constant0.triton_poi_fused_cat_24:
	.zero		596
